	.headerflags	@"EF_CUDA_TEXMODE_UNIFIED EF_CUDA_64BIT_ADDRESS EF_CUDA_SM86 EF_CUDA_VIRTUAL_SM(EF_CUDA_SM86)"
	.elftype	@"ET_EXEC"


//--------------------- .nv.info                  --------------------------
	.section	.nv.info,"",@"SHT_CUDA_INFO"
	.align	4


	//----- nvinfo : EIATTR_REGCOUNT
	.align		4
        /*0000*/ 	.byte	0x04, 0x2f
        /*0002*/ 	.short	(.L_2 - .L_1)
	.align		4
.L_1:
        /*0004*/ 	.word	index@(triton_poi_fused__scaled_dot_product_flash_attention__to_copy_add_mean_mul_pow_rsqrt_3)
        /*0008*/ 	.word	0x00000028


	//----- nvinfo : EIATTR_MIN_STACK_SIZE
	.align		4
.L_2:
        /*000c*/ 	.byte	0x04, 0x12
        /*000e*/ 	.short	(.L_4 - .L_3)
	.align		4
.L_3:
        /*0010*/ 	.word	index@(triton_poi_fused__scaled_dot_product_flash_attention__to_copy_add_mean_mul_pow_rsqrt_3)
        /*0014*/ 	.word	0x00000000


	//----- nvinfo : EIATTR_FRAME_SIZE
	.align		4
.L_4:
        /*0018*/ 	.byte	0x04, 0x11
        /*001a*/ 	.short	(.L_6 - .L_5)
	.align		4
.L_5:
        /*001c*/ 	.word	index@(triton_poi_fused__scaled_dot_product_flash_attention__to_copy_add_mean_mul_pow_rsqrt_3)
        /*0020*/ 	.word	0x00000000


	//----- nvinfo : EIATTR_MIN_STACK_SIZE
	.align		4
.L_6:
        /*0024*/ 	.byte	0x04, 0x12
        /*0026*/ 	.short	(.L_8 - .L_7)
	.align		4
.L_7:
        /*0028*/ 	.word	index@(triton_poi_fused__scaled_dot_product_flash_attention__to_copy_add_mean_mul_pow_rsqrt_3)
        /*002c*/ 	.word	0x00000000
.L_8:


//--------------------- .nv.info.triton_poi_fused__scaled_dot_product_flash_attention__to_copy_add_mean_mul_pow_rsqrt_3 --------------------------
	.section	.nv.info.triton_poi_fused__scaled_dot_product_flash_attention__to_copy_add_mean_mul_pow_rsqrt_3,"",@"SHT_CUDA_INFO"
	.sectionflags	@""
	.align	4


	//----- nvinfo : EIATTR_CUDA_API_VERSION
	.align		4
        /*0000*/ 	.byte	0x04, 0x37
        /*0002*/ 	.short	(.L_10 - .L_9)
.L_9:
        /*0004*/ 	.word	0x0000007c


	//----- nvinfo : EIATTR_SW2861232_WAR
	.align		4
.L_10:
        /*0008*/ 	.byte	0x01, 0x35
	.zero		2


	//----- nvinfo : EIATTR_PARAM_CBANK
	.align		4
        /*000c*/ 	.byte	0x04, 0x0a
        /*000e*/ 	.short	(.L_12 - .L_11)
	.align		4
.L_11:
        /*0010*/ 	.word	index@(.nv.constant0.triton_poi_fused__scaled_dot_product_flash_attention__to_copy_add_mean_mul_pow_rsqrt_3)
        /*0014*/ 	.short	0x0160
        /*0016*/ 	.short	0x0060


	//----- nvinfo : EIATTR_CBANK_PARAM_SIZE
	.align		4
.L_12:
        /*0018*/ 	.byte	0x03, 0x19
        /*001a*/ 	.short	0x0060


	//----- nvinfo : EIATTR_KPARAM_INFO
	.align		4
        /*001c*/ 	.byte	0x04, 0x17
        /*001e*/ 	.short	(.L_14 - .L_13)
.L_13:
        /*0020*/ 	.word	0x00000000
        /*0024*/ 	.short	0x000b
        /*0026*/ 	.short	0x0058
        /*0028*/ 	.byte	0x00, 0xf4, 0x21, 0x00


	//----- nvinfo : EIATTR_KPARAM_INFO
	.align		4
.L_14:
        /*002c*/ 	.byte	0x04, 0x17
        /*002e*/ 	.short	(.L_16 - .L_15)
.L_15:
        /*0030*/ 	.word	0x00000000
        /*0034*/ 	.short	0x000a
        /*0036*/ 	.short	0x0050
        /*0038*/ 	.byte	0x00, 0xf0, 0x11, 0x00


	//----- nvinfo : EIATTR_KPARAM_INFO
	.align		4
.L_16:
        /*003c*/ 	.byte	0x04, 0x17
        /*003e*/ 	.short	(.L_18 - .L_17)
.L_17:
        /*0040*/ 	.word	0x00000000
        /*0044*/ 	.short	0x0009
        /*0046*/ 	.short	0x0048
        /*0048*/ 	.byte	0x00, 0xf4, 0x21, 0x00


	//----- nvinfo : EIATTR_KPARAM_INFO
	.align		4
.L_18:
        /*004c*/ 	.byte	0x04, 0x17
        /*004e*/ 	.short	(.L_20 - .L_19)
.L_19:
        /*0050*/ 	.word	0x00000000
        /*0054*/ 	.short	0x0008
        /*0056*/ 	.short	0x0040
        /*0058*/ 	.byte	0x00, 0xf4, 0x21, 0x00


	//----- nvinfo : EIATTR_KPARAM_INFO
	.align		4
.L_20:
        /*005c*/ 	.byte	0x04, 0x17
        /*005e*/ 	.short	(.L_22 - .L_21)
.L_21:
        /*0060*/ 	.word	0x00000000
        /*0064*/ 	.short	0x0007
        /*0066*/ 	.short	0x0038
        /*0068*/ 	.byte	0x00, 0xf4, 0x21, 0x00


	//----- nvinfo : EIATTR_KPARAM_INFO
	.align		4
.L_22:
        /*006c*/ 	.byte	0x04, 0x17
        /*006e*/ 	.short	(.L_24 - .L_23)
.L_23:
        /*0070*/ 	.word	0x00000000
        /*0074*/ 	.short	0x0006
        /*0076*/ 	.short	0x0030
        /*0078*/ 	.byte	0x00, 0xf4, 0x21, 0x00


	//----- nvinfo : EIATTR_KPARAM_INFO
	.align		4
.L_24:
        /*007c*/ 	.byte	0x04, 0x17
        /*007e*/ 	.short	(.L_26 - .L_25)
.L_25:
        /*0080*/ 	.word	0x00000000
        /*0084*/ 	.short	0x0005
        /*0086*/ 	.short	0x0028
        /*0088*/ 	.byte	0x00, 0xf4, 0x21, 0x00


	//----- nvinfo : EIATTR_KPARAM_INFO
	.align		4
.L_26:
        /*008c*/ 	.byte	0x04, 0x17
        /*008e*/ 	.short	(.L_28 - .L_27)
.L_27:
        /*0090*/ 	.word	0x00000000
        /*0094*/ 	.short	0x0004
        /*0096*/ 	.short	0x0020
        /*0098*/ 	.byte	0x00, 0xf4, 0x21, 0x00


	//----- nvinfo : EIATTR_KPARAM_INFO
	.align		4
.L_28:
        /*009c*/ 	.byte	0x04, 0x17
        /*009e*/ 	.short	(.L_30 - .L_29)
.L_29:
        /*00a0*/ 	.word	0x00000000
        /*00a4*/ 	.short	0x0003
        /*00a6*/ 	.short	0x0018
        /*00a8*/ 	.byte	0x00, 0xf4, 0x21, 0x00


	//----- nvinfo : EIATTR_KPARAM_INFO
	.align		4
.L_30:
        /*00ac*/ 	.byte	0x04, 0x17
        /*00ae*/ 	.short	(.L_32 - .L_31)
.L_31:
        /*00b0*/ 	.word	0x00000000
        /*00b4*/ 	.short	0x0002
        /*00b6*/ 	.short	0x0010
        /*00b8*/ 	.byte	0x00, 0xf4, 0x21, 0x00


	//----- nvinfo : EIATTR_KPARAM_INFO
	.align		4
.L_32:
        /*00bc*/ 	.byte	0x04, 0x17
        /*00be*/ 	.short	(.L_34 - .L_33)
.L_33:
        /*00c0*/ 	.word	0x00000000
        /*00c4*/ 	.short	0x0001
        /*00c6*/ 	.short	0x0008
        /*00c8*/ 	.byte	0x00, 0xf4, 0x21, 0x00


	//----- nvinfo : EIATTR_KPARAM_INFO
	.align		4
.L_34:
        /*00cc*/ 	.byte	0x04, 0x17
        /*00ce*/ 	.short	(.L_36 - .L_35)
.L_35:
        /*00d0*/ 	.word	0x00000000
        /*00d4*/ 	.short	0x0000
        /*00d6*/ 	.short	0x0000
        /*00d8*/ 	.byte	0x00, 0xf4, 0x21, 0x00


	//----- nvinfo : EIATTR_MAXREG_COUNT
	.align		4
.L_36:
        /*00dc*/ 	.byte	0x03, 0x1b
        /*00de*/ 	.short	0x00ff


	//----- nvinfo : EIATTR_EXIT_INSTR_OFFSETS
	.align		4
        /*00e0*/ 	.byte	0x04, 0x1c
        /*00e2*/ 	.short	(.L_38 - .L_37)


	//   ....[0]....
.L_37:
        /*00e4*/ 	.word	0x00001280


	//----- nvinfo : EIATTR_REQNTID
	.align		4
.L_38:
        /*00e8*/ 	.byte	0x04, 0x10
        /*00ea*/ 	.short	(.L_40 - .L_39)
.L_39:
        /*00ec*/ 	.word	0x00000080
        /*00f0*/ 	.word	0x00000001
        /*00f4*/ 	.word	0x00000001
.L_40:


//--------------------- .nv.callgraph             --------------------------
	.section	.nv.callgraph,"",@"SHT_CUDA_CALLGRAPH"
	.align	4
	.sectionentsize	8
	.align		4
        /*0000*/ 	.word	0x00000000
	.align		4
        /*0004*/ 	.word	0xffffffff
	.align		4
        /*0008*/ 	.word	0x00000000
	.align		4
        /*000c*/ 	.word	0xfffffffe
	.align		4
        /*0010*/ 	.word	0x00000000
	.align		4
        /*0014*/ 	.word	0xfffffffd
	.align		4
        /*0018*/ 	.word	0x00000000
	.align		4
        /*001c*/ 	.word	0xfffffffc


//--------------------- .nv.rel.action            --------------------------
	.section	.nv.rel.action,"",@"SHT_CUDA_RELOCINFO"
	.align	8
	.sectionentsize	8
        /*0000*/ 	.byte	0x73, 0x00, 0x00, 0x00, 0x00, 0x00, 0x00, 0x00, 0x00, 0x00, 0x00, 0x11, 0x25, 0x00, 0x05, 0x36


//--------------------- .nv.constant4             --------------------------
	.section	.nv.constant4,"a",@progbits
	.align	8
	.align		8
.nv.constant4:
        /*0000*/ 	.dword	_$_str


//--------------------- .nv.constant0.triton_poi_fused__scaled_dot_product_flash_attention__to_copy_add_mean_mul_pow_rsqrt_3 --------------------------
	.section	.nv.constant0.triton_poi_fused__scaled_dot_product_flash_attention__to_copy_add_mean_mul_pow_rsqrt_3,"a",@progbits
	.sectionflags	@""
	.align	4
.nv.constant0.triton_poi_fused__scaled_dot_product_flash_attention__to_copy_add_mean_mul_pow_rsqrt_3:
	.zero		448


//--------------------- .text.triton_poi_fused__scaled_dot_product_flash_attention__to_copy_add_mean_mul_pow_rsqrt_3 --------------------------
	.section	.text.triton_poi_fused__scaled_dot_product_flash_attention__to_copy_add_mean_mul_pow_rsqrt_3,"ax",@progbits
	.sectioninfo	@"SHI_REGISTERS=40"
	.align	128
        .global         triton_poi_fused__scaled_dot_product_flash_attention__to_copy_add_mean_mul_pow_rsqrt_3
        .type           triton_poi_fused__scaled_dot_product_flash_attention__to_copy_add_mean_mul_pow_rsqrt_3,@function
        .size           triton_poi_fused__scaled_dot_product_flash_attention__to_copy_add_mean_mul_pow_rsqrt_3,(.L_x_1 - triton_poi_fused__scaled_dot_product_flash_attention__to_copy_add_mean_mul_pow_rsqrt_3)
        .other          triton_poi_fused__scaled_dot_product_flash_attention__to_copy_add_mean_mul_pow_rsqrt_3,@"STO_CUDA_ENTRY STV_DEFAULT"
triton_poi_fused__scaled_dot_product_flash_attention__to_copy_add_mean_mul_pow_rsqrt_3:
.text.triton_poi_fused__scaled_dot_product_flash_attention__to_copy_add_mean_mul_pow_rsqrt_3:
[----:B------:R-:W-:Y:S02]  /*0000*/  MOV R1, c[0x0][0x28] ;  /* 0x00000a0000017a02 */ /* 0x000fe40000000f00 */
[----:B------:R-:W0:Y:S01]  /*0010*/  S2R R0, SR_TID.X ;  /* 0x0000000000007919 */ /* 0x000e220000002100 */
[----:B------:R-:W-:Y:S01]  /*0020*/  MOV R8, 0x4 ;  /* 0x0000000400087802 */ /* 0x000fe20000000f00 */
[----:B------:R-:W-:Y:S02]  /*0030*/  ULDC.64 UR4, c[0x0][0x118] ;  /* 0x0000460000047ab9 */ /* 0x000fe40000000a00 */
[----:B------:R-:W1:Y:S01]  /*0040*/  S2R R5, SR_CTAID.X ;  /* 0x0000000000057919 */ /* 0x000e620000002500 */
[----:B0-----:R-:W-:Y:S01]  /*0050*/  IMAD.SHL.U32 R0, R0, 0x4, RZ ;  /* 0x0000000400007824 */ /* 0x001fe200078e00ff */
[----:B-1----:R-:W-:-:S04]  /*0060*/  SHF.R.S32.HI R7, RZ, 0x16, R5 ;  /* 0x00000016ff077819 */ /* 0x002fc80000011405 */
[----:B------:R-:W-:Y:S02]  /*0070*/  LOP3.LUT R0, R0, 0x1fc, RZ, 0xc0, !PT ;  /* 0x000001fc00007812 */ /* 0x000fe400078ec0ff */
[----:B------:R-:W-:Y:S02]  /*0080*/  SGXT R7, R7, 0x1 ;  /* 0x000000010707781a */ /* 0x000fe40000000200 */
[----:B------:R-:W-:Y:S02]  /*0090*/  LEA R2, R5, R0, 0x9 ;  /* 0x0000000005027211 */ /* 0x000fe400078e48ff */
[----:B------:R-:W-:Y:S02]  /*00a0*/  SHF.R.U32.HI R9, RZ, 0x16, R5 ;  /* 0x00000016ff097819 */ /* 0x000fe40000011605 */
[----:B------:R-:W-:Y:S02]  /*00b0*/  IADD3 R4, R2, 0x1, RZ ;  /* 0x0000000102047810 */ /* 0x000fe40007ffe0ff */
[----:B------:R-:W-:-:S02]  /*00c0*/  SGXT.U32 R9, R9, 0x1 ;  /* 0x000000010909781a */ /* 0x000fc40000000000 */
[C---:B------:R-:W-:Y:S02]  /*00d0*/  LEA.HI R0, R7.reuse, R4, RZ, 0x7 ;  /* 0x0000000407007211 */ /* 0x040fe400078f38ff */
[----:B------:R-:W-:Y:S02]  /*00e0*/  LEA.HI R17, R7, R2, RZ, 0x7 ;  /* 0x0000000207117211 */ /* 0x000fe400078f38ff */
[----:B------:R-:W-:-:S05]  /*00f0*/  LOP3.LUT R3, R0, 0xff80, RZ, 0xc0, !PT ;  /* 0x0000ff8000037812 */ /* 0x000fca00078ec0ff */
[----:B------:R-:W-:-:S05]  /*0100*/  IMAD.IADD R3, R4, 0x1, -R3 ;  /* 0x0000000104037824 */ /* 0x000fca00078e0a03 */
[----:B------:R-:W-:-:S04]  /*0110*/  LOP3.LUT R0, R3, 0x80, RZ, 0xc0, !PT ;  /* 0x0000008003007812 */ /* 0x000fc800078ec0ff */
[----:B------:R-:W-:Y:S02]  /*0120*/  LEA.HI R0, R0, R3, RZ, 0x19 ;  /* 0x0000000300007211 */ /* 0x000fe400078fc8ff */
[----:B------:R-:W-:Y:S02]  /*0130*/  SHF.R.S32.HI R3, RZ, 0x7, R17 ;  /* 0x00000007ff037819 */ /* 0x000fe40000011411 */
[----:B------:R-:W-:Y:S01]  /*0140*/  PRMT R5, R0, 0x8880, RZ ;  /* 0x0000888000057816 */ /* 0x000fe200000000ff */
[----:B------:R-:W-:Y:S02]  /*0150*/  IMAD.IADD R0, R4, 0x1, R9 ;  /* 0x0000000104007824 */ /* 0x000fe400078e0209 */
[----:B------:R-:W-:Y:S01]  /*0160*/  IMAD.WIDE R28, R3, R8, c[0x0][0x190] ;  /* 0x00006400031c7625 */ /* 0x000fe200078e0208 */
[----:B------:R-:W-:-:S04]  /*0170*/  SHF.R.S32.HI R5, RZ, 0x1, R5 ;  /* 0x00000001ff057819 */ /* 0x000fc80000011405 */
[----:B------:R-:W-:Y:S01]  /*0180*/  PRMT R36, R5, 0x9910, RZ ;  /* 0x0000991005247816 */ /* 0x000fe200000000ff */
[----:B------:R-:W2:Y:S01]  /*0190*/  LDG.E.EL R28, [R28.64] ;  /* 0x000000041c1c7981 */ /* 0x000ea2000c2e1900 */
[----:B------:R-:W-:Y:S02]  /*01a0*/  LOP3.LUT R5, R0, 0xfffffffe, RZ, 0xc0, !PT ;  /* 0xfffffffe00057812 */ /* 0x000fe400078ec0ff */
[----:B------:R-:W-:Y:S02]  /*01b0*/  IADD3 R0, R2, 0x3, RZ ;  /* 0x0000000302007810 */ /* 0x000fe40007ffe0ff */
[----:B------:R-:W-:Y:S02]  /*01c0*/  IADD3 R6, R4, -R5, RZ ;  /* 0x8000000504067210 */ /* 0x000fe40007ffe0ff */
[----:B------:R-:W-:Y:S01]  /*01d0*/  LEA.HI R4, R7, R0, RZ, 0x7 ;  /* 0x0000000007047211 */ /* 0x000fe200078f38ff */
[----:B------:R-:W-:-:S03]  /*01e0*/  IMAD.SHL.U32 R36, R36, 0x2, RZ ;  /* 0x0000000224247824 */ /* 0x000fc600078e00ff */
[----:B------:R-:W-:Y:S02]  /*01f0*/  LOP3.LUT R5, R4, 0xff80, RZ, 0xc0, !PT ;  /* 0x0000ff8004057812 */ /* 0x000fe400078ec0ff */
[----:B------:R-:W-:-:S03]  /*0200*/  LOP3.LUT R17, R17, 0xffffff80, RZ, 0xc0, !PT ;  /* 0xffffff8011117812 */ /* 0x000fc600078ec0ff */
[----:B------:R-:W-:Y:S01]  /*0210*/  IMAD.IADD R5, R0, 0x1, -R5 ;  /* 0x0000000100057824 */ /* 0x000fe200078e0a05 */
[----:B------:R-:W-:Y:S02]  /*0220*/  IADD3 R10, R17, R36, RZ ;  /* 0x00000024110a7210 */ /* 0x000fe40007ffe0ff */
[C---:B------:R-:W-:Y:S02]  /*0230*/  ISETP.GE.AND P0, PT, R6.reuse, 0x1, PT ;  /* 0x000000010600780c */ /* 0x040fe40003f06270 */
[----:B------:R-:W-:Y:S02]  /*0240*/  ISETP.GT.AND P2, PT, R6, RZ, PT ;  /* 0x000000ff0600720c */ /* 0x000fe40003f44270 */
[----:B------:R-:W-:Y:S02]  /*0250*/  LOP3.LUT R4, R5, 0x80, RZ, 0xc0, !PT ;  /* 0x0000008005047812 */ /* 0x000fe400078ec0ff */
[----:B------:R-:W-:Y:S02]  /*0260*/  MOV R27, 0x2 ;  /* 0x00000002001b7802 */ /* 0x000fe40000000f00 */
[----:B------:R-:W-:-:S02]  /*0270*/  IADD3 R6, R10, 0x1, RZ ;  /* 0x000000010a067810 */ /* 0x000fc40007ffe0ff */
[----:B------:R-:W-:Y:S01]  /*0280*/  LEA.HI R11, R4, R5, RZ, 0x19 ;  /* 0x00000005040b7211 */ /* 0x000fe200078fc8ff */
[-C--:B------:R-:W-:Y:S01]  /*0290*/  IMAD.WIDE R18, R10, R27.reuse, c[0x0][0x188] ;  /* 0x000062000a127625 */ /* 0x080fe200078e021b */
[----:B------:R-:W-:Y:S02]  /*02a0*/  PRMT R16, RZ, 0x7610, R16 ;  /* 0x00007610ff107816 */ /* 0x000fe40000000010 */
[----:B------:R-:W-:Y:S01]  /*02b0*/  PRMT R21, RZ, 0x7610, R21 ;  /* 0x00007610ff157816 */ /* 0x000fe20000000015 */
[-C--:B------:R-:W-:Y:S01]  /*02c0*/  IMAD.WIDE R14, R6, R27.reuse, c[0x0][0x188] ;  /* 0x00006200060e7625 */ /* 0x080fe200078e021b */
[----:B------:R-:W-:Y:S02]  /*02d0*/  PRMT R23, RZ, 0x7610, R23 ;  /* 0x00007610ff177816 */ /* 0x000fe40000000017 */
[----:B------:R-:W-:Y:S01]  /*02e0*/  PRMT R11, R11, 0x8880, RZ ;  /* 0x000088800b0b7816 */ /* 0x000fe200000000ff */
[----:B------:R-:W-:Y:S01]  /*02f0*/  IMAD.WIDE R4, R36, R27, c[0x0][0x198] ;  /* 0x0000660024047625 */ /* 0x000fe200078e021b */
[----:B------:R-:W-:Y:S01]  /*0300*/  PRMT R12, RZ, 0x7610, R12 ;  /* 0x00007610ff0c7816 */ /* 0x000fe2000000000c */
[----:B------:R0:W3:Y:S01]  /*0310*/  @!P0 LDG.E.EL.U16 R16, [R14.64] ;  /* 0x000000040e108981 */ /* 0x0000e2000c2e1500 */
[----:B------:R-:W-:-:S02]  /*0320*/  IADD3 R9, R0, R9, RZ ;  /* 0x0000000900097210 */ /* 0x000fc40007ffe0ff */
[----:B------:R-:W-:Y:S01]  /*0330*/  SHF.R.S32.HI R11, RZ, 0x1, R11 ;  /* 0x00000001ff0b7819 */ /* 0x000fe2000001140b */
[----:B------:R1:W4:Y:S01]  /*0340*/  @P2 LDG.E.EL.U16 R21, [R18.64] ;  /* 0x0000000412152981 */ /* 0x000322000c2e1500 */
[----:B------:R-:W-:-:S03]  /*0350*/  LOP3.LUT R9, R9, 0xfffffffe, RZ, 0xc0, !PT ;  /* 0xfffffffe09097812 */ /* 0x000fc600078ec0ff */
[----:B------:R5:W4:Y:S01]  /*0360*/  @!P0 LDG.E.EL.U16 R23, [R4.64+0x2] ;  /* 0x0000020404178981 */ /* 0x000b22000c2e1500 */
[----:B------:R-:W-:-:S03]  /*0370*/  PRMT R30, R11, 0x9910, RZ ;  /* 0x000099100b1e7816 */ /* 0x000fc600000000ff */
[----:B------:R5:W4:Y:S01]  /*0380*/  @P2 LDG.E.EL.U16 R12, [R4.64] ;  /* 0x00000004040c2981 */ /* 0x000b22000c2e1500 */
[----:B------:R-:W-:Y:S01]  /*0390*/  SHF.L.U32 R30, R30, 0x1, RZ ;  /* 0x000000011e1e7819 */ /* 0x000fe200000006ff */
[----:B------:R-:W-:Y:S01]  /*03a0*/  IMAD.IADD R9, R0, 0x1, -R9 ;  /* 0x0000000100097824 */ /* 0x000fe200078e0a09 */
[----:B0-----:R-:W-:Y:S01]  /*03b0*/  IADD3 R14, R2, 0x2, RZ ;  /* 0x00000002020e7810 */ /* 0x001fe20007ffe0ff */
[----:B------:R-:W-:Y:S01]  /*03c0*/  IMAD.WIDE R24, R3, R8, c[0x0][0x168] ;  /* 0x00005a0003187625 */ /* 0x000fe200078e0208 */
[----:B------:R-:W-:Y:S02]  /*03d0*/  IADD3 R26, R17, R30, RZ ;  /* 0x0000001e111a7210 */ /* 0x000fe40007ffe0ff */
[----:B------:R-:W-:Y:S02]  /*03e0*/  LEA.HI R7, R7, R14, RZ, 0x7 ;  /* 0x0000000e07077211 */ /* 0x000fe400078f38ff */
[----:B------:R-:W-:Y:S01]  /*03f0*/  ISETP.GE.AND P1, PT, R9, 0x1, PT ;  /* 0x000000010900780c */ /* 0x000fe20003f26270 */
[----:B------:R0:W4:Y:S01]  /*0400*/  LDG.E.EL R3, [R24.64] ;  /* 0x0000000418037981 */ /* 0x000122000c2e1900 */
[----:B------:R-:W-:-:S02]  /*0410*/  IADD3 R34, R26, 0x1, RZ ;  /* 0x000000011a227810 */ /* 0x000fc40007ffe0ff */
[----:B------:R-:W-:Y:S02]  /*0420*/  LOP3.LUT R7, R7, 0x80, RZ, 0xc0, !PT ;  /* 0x0000008007077812 */ /* 0x000fe400078ec0ff */
[----:B------:R-:W-:Y:S01]  /*0430*/  PRMT R0, RZ, 0x7610, R0 ;  /* 0x00007610ff007816 */ /* 0x000fe20000000000 */
[----:B-----5:R-:W-:Y:S01]  /*0440*/  IMAD.WIDE R4, R34, R27, c[0x0][0x188] ;  /* 0x0000620022047625 */ /* 0x020fe200078e021b */
[----:B------:R-:W-:-:S04]  /*0450*/  IADD3 R7, R14, -R7, RZ ;  /* 0x800000070e077210 */ /* 0x000fc80007ffe0ff */
[----:B------:R-:W-:Y:S01]  /*0460*/  PRMT R7, R7, 0x8880, RZ ;  /* 0x0000888007077816 */ /* 0x000fe200000000ff */
[----:B------:R5:W4:Y:S03]  /*0470*/  @!P1 LDG.E.EL.U16 R0, [R4.64] ;  /* 0x0000000404009981 */ /* 0x000b26000c2e1500 */
[----:B------:R-:W-:-:S04]  /*0480*/  SHF.R.S32.HI R7, RZ, 0x1, R7 ;  /* 0x00000001ff077819 */ /* 0x000fc80000011407 */
[----:B------:R-:W-:-:S05]  /*0490*/  PRMT R22, R7, 0x9910, RZ ;  /* 0x0000991007167816 */ /* 0x000fca00000000ff */
[----:B------:R-:W-:-:S05]  /*04a0*/  IMAD.SHL.U32 R22, R22, 0x2, RZ ;  /* 0x0000000216167824 */ /* 0x000fca00078e00ff */
[C---:B------:R-:W-:Y:S01]  /*04b0*/  IADD3 R20, R22.reuse, 0x1, R17 ;  /* 0x0000000116147810 */ /* 0x040fe20007ffe011 */
[----:B------:R-:W-:-:S04]  /*04c0*/  IMAD.WIDE R14, R22, R27, c[0x0][0x198] ;  /* 0x00006600160e7625 */ /* 0x000fc800078e021b */
[-C--:B0-----:R-:W-:Y:S01]  /*04d0*/  IMAD.WIDE R24, R20, R27.reuse, c[0x0][0x188] ;  /* 0x0000620014187625 */ /* 0x081fe200078e021b */
[----:B-1----:R0:W4:Y:S04]  /*04e0*/  LDG.E.EL.U16 R19, [R14.64+0x2] ;  /* 0x000002040e137981 */ /* 0x002128000c2e1500 */
[----:B------:R1:W4:Y:S01]  /*04f0*/  LDG.E.EL.U16 R18, [R24.64] ;  /* 0x0000000418127981 */ /* 0x000322000c2e1500 */
[----:B------:R-:W-:Y:S01]  /*0500*/  PRMT R37, RZ, 0x7610, R37 ;  /* 0x00007610ff257816 */ /* 0x000fe20000000025 */
[-C--:B------:R-:W-:Y:S01]  /*0510*/  IMAD.WIDE R6, R6, R27.reuse, c[0x0][0x160] ;  /* 0x0000580006067625 */ /* 0x080fe200078e021b */
[----:B------:R-:W-:Y:S02]  /*0520*/  PRMT R32, RZ, 0x7610, R32 ;  /* 0x00007610ff207816 */ /* 0x000fe40000000020 */
[----:B------:R-:W-:Y:S01]  /*0530*/  PRMT R35, RZ, 0x7610, R35 ;  /* 0x00007610ff237816 */ /* 0x000fe20000000023 */
[-C--:B------:R-:W-:Y:S01]  /*0540*/  IMAD.WIDE R10, R10, R27.reuse, c[0x0][0x160] ;  /* 0x000058000a0a7625 */ /* 0x080fe200078e021b */
[----:B------:R0:W4:Y:S03]  /*0550*/  @!P0 LDG.E.EL.U16 R37, [R6.64] ;  /* 0x0000000406258981 */ /* 0x000126000c2e1500 */
[----:B-----5:R-:W-:Y:S01]  /*0560*/  IMAD.WIDE R4, R36, R27, c[0x0][0x170] ;  /* 0x00005c0024047625 */ /* 0x020fe200078e021b */
[----:B------:R5:W4:Y:S01]  /*0570*/  @P2 LDG.E.EL.U16 R32, [R10.64] ;  /* 0x000000040a202981 */ /* 0x000b22000c2e1500 */
[----:B------:R-:W-:-:S02]  /*0580*/  PRMT R31, RZ, 0x7610, R31 ;  /* 0x00007610ff1f7816 */ /* 0x000fc4000000001f */
[----:B------:R-:W-:Y:S01]  /*0590*/  ISETP.GT.AND P3, PT, R9, RZ, PT ;  /* 0x000000ff0900720c */ /* 0x000fe20003f64270 */
[----:B------:R5:W4:Y:S01]  /*05a0*/  @!P0 LDG.E.EL.U16 R35, [R4.64+0x2] ;  /* 0x0000020404238981 */ /* 0x000b22000c2e1500 */
[----:B-1----:R-:W-:Y:S01]  /*05b0*/  PRMT R24, RZ, 0x7610, R24 ;  /* 0x00007610ff187816 */ /* 0x002fe20000000018 */
[-C--:B0-----:R-:W-:Y:S01]  /*05c0*/  IMAD.WIDE R6, R34, R27.reuse, c[0x0][0x160] ;  /* 0x0000580022067625 */ /* 0x081fe200078e021b */
[----:B------:R-:W-:Y:S01]  /*05d0*/  PRMT R13, RZ, 0x7610, R13 ;  /* 0x00007610ff0d7816 */ /* 0x000fe2000000000d */
[----:B------:R0:W4:Y:S01]  /*05e0*/  @P2 LDG.E.EL.U16 R31, [R4.64] ;  /* 0x00000004041f2981 */ /* 0x000122000c2e1500 */
[----:B------:R-:W-:Y:S01]  /*05f0*/  PRMT R14, RZ, 0x7610, R14 ;  /* 0x00007610ff0e7816 */ /* 0x000fe2000000000e */
[----:B-----5:R-:W-:Y:S02]  /*0600*/  IMAD.WIDE R10, R26, R27, c[0x0][0x160] ;  /* 0x000058001a0a7625 */ /* 0x020fe400078e021b */
[----:B------:R1:W5:Y:S01]  /*0610*/  @!P1 LDG.E.EL.U16 R24, [R6.64] ;  /* 0x0000000406189981 */ /* 0x000362000c2e1500 */
[----:B------:R-:W-:-:S02]  /*0620*/  PRMT R9, RZ, 0x7610, R9 ;  /* 0x00007610ff097816 */ /* 0x000fc40000000009 */
[----:B------:R-:W-:Y:S01]  /*0630*/  PRMT R15, RZ, 0x7610, R15 ;  /* 0x00007610ff0f7816 */ /* 0x000fe2000000000f */
[----:B------:R0:W5:Y:S01]  /*0640*/  @P3 LDG.E.EL.U16 R14, [R10.64] ;  /* 0x000000040a0e3981 */ /* 0x000162000c2e1500 */
[----:B-1----:R-:W-:-:S04]  /*0650*/  IMAD.WIDE R6, R26, R27, c[0x0][0x188] ;  /* 0x000062001a067625 */ /* 0x002fc800078e021b */
[----:B0-----:R-:W-:Y:S01]  /*0660*/  IMAD.WIDE R4, R30, R27, c[0x0][0x170] ;  /* 0x00005c001e047625 */ /* 0x001fe200078e021b */
[----:B------:R0:W5:Y:S04]  /*0670*/  @P3 LDG.E.EL.U16 R13, [R6.64] ;  /* 0x00000004060d3981 */ /* 0x000168000c2e1500 */
[----:B------:R1:W5:Y:S04]  /*0680*/  @!P1 LDG.E.EL.U16 R9, [R4.64+0x2] ;  /* 0x0000020404099981 */ /* 0x000368000c2e1500 */
[----:B------:R1:W5:Y:S01]  /*0690*/  @P3 LDG.E.EL.U16 R15, [R4.64] ;  /* 0x00000004040f3981 */ /* 0x000362000c2e1500 */
[----:B------:R-:W-:Y:S01]  /*06a0*/  MOV R34, RZ ;  /* 0x000000ff00227202 */ /* 0x000fe20000000f00 */
[----:B------:R-:W-:Y:S01]  /*06b0*/  IMAD.MOV.U32 R33, RZ, RZ, 0x3c000000 ;  /* 0x3c000000ff217424 */ /* 0x000fe200078e00ff */
[----:B------:R-:W-:Y:S01]  /*06c0*/  MOV R26, RZ ;  /* 0x000000ff001a7202 */ /* 0x000fe20000000f00 */
[----:B------:R-:W-:Y:S01]  /*06d0*/  IMAD.MOV.U32 R36, RZ, RZ, RZ ;  /* 0x000000ffff247224 */ /* 0x000fe200078e00ff */
[----:B------:R-:W-:Y:S01]  /*06e0*/  MOV R10, RZ ;  /* 0x000000ff000a7202 */ /* 0x000fe20000000f00 */
[----:B------:R-:W-:Y:S01]  /*06f0*/  IMAD.HI R25, R2, 0x2aaaaaab, RZ ;  /* 0x2aaaaaab02197827 */ /* 0x000fe200078e02ff */
[----:B--2---:R-:W-:-:S02]  /*0700*/  @P2 MOV R34, R28 ;  /* 0x0000001c00222202 */ /* 0x004fc40000000f00 */
[----:B------:R-:W-:-:S03]  /*0710*/  @!P0 MOV R26, R28 ;  /* 0x0000001c001a8202 */ /* 0x000fc60000000f00 */
[-C--:B0-----:R-:W-:Y:S02]  /*0720*/  FFMA R6, R34, R33.reuse, 9.9999999747524270788e-07 ;  /* 0x358637bd22067423 */ /* 0x081fe40000000021 */
[----:B------:R-:W-:-:S04]  /*0730*/  FFMA R26, R26, R33, 9.9999999747524270788e-07 ;  /* 0x358637bd1a1a7423 */ /* 0x000fc80000000021 */
[----:B------:R-:W1:Y:S08]  /*0740*/  MUFU.RSQ R7, R26 ;  /* 0x0000001a00077308 */ /* 0x000e700000001400 */
[----:B------:R-:W0:Y:S01]  /*0750*/  MUFU.RSQ R6, R6 ;  /* 0x0000000600067308 */ /* 0x000e220000001400 */
[----:B------:R-:W-:Y:S01]  /*0760*/  MOV R34, RZ ;  /* 0x000000ff00227202 */ /* 0x000fe20000000f00 */
[----:B---3--:R-:W-:Y:S01]  /*0770*/  IMAD.U32 R16, R16, 0x10000, RZ ;  /* 0x0001000010107824 */ /* 0x008fe200078e00ff */
[----:B----4-:R-:W-:-:S03]  /*0780*/  SHF.L.U32 R21, R21, 0x10, RZ ;  /* 0x0000001015157819 */ /* 0x010fc600000006ff */
[----:B-1----:R-:W-:Y:S01]  /*0790*/  FMUL R4, R7, R16 ;  /* 0x0000001007047220 */ /* 0x002fe20000400000 */
[----:B------:R-:W-:Y:S01]  /*07a0*/  IMAD.MOV.U32 R16, RZ, RZ, RZ ;  /* 0x000000ffff107224 */ /* 0x000fe200078e00ff */
[----:B------:R-:W-:Y:S01]  /*07b0*/  SHF.L.U32 R23, R23, 0x10, RZ ;  /* 0x0000001017177819 */ /* 0x000fe200000006ff */
[----:B0-----:R-:W-:Y:S01]  /*07c0*/  FMUL R21, R6, R21 ;  /* 0x0000001506157220 */ /* 0x001fe20000400000 */
[----:B------:R-:W-:Y:S01]  /*07d0*/  @!P1 MOV R16, R28 ;  /* 0x0000001c00109202 */ /* 0x000fe20000000f00 */
[----:B------:R-:W-:Y:S02]  /*07e0*/  IMAD.U32 R12, R12, 0x10000, RZ ;  /* 0x000100000c0c7824 */ /* 0x000fe400078e00ff */
[----:B------:R-:W-:Y:S02]  /*07f0*/  FFMA R4, -R4, R23, RZ ;  /* 0x0000001704047223 */ /* 0x000fe400000001ff */
[----:B------:R-:W-:Y:S01]  /*0800*/  @P0 FMUL R4, R21, R12 ;  /* 0x0000000c15040220 */ /* 0x000fe20000400000 */
[----:B------:R-:W-:Y:S01]  /*0810*/  IADD3 R12, R2, -R17, RZ ;  /* 0x80000011020c7210 */ /* 0x000fe20007ffe0ff */
[----:B------:R-:W-:-:S03]  /*0820*/  FFMA R5, R16, R33, 9.9999999747524270788e-07 ;  /* 0x358637bd10057423 */ /* 0x000fc60000000021 */
[----:B------:R-:W-:-:S03]  /*0830*/  PRMT R7, R12, 0x8880, RZ ;  /* 0x000088800c077816 */ /* 0x000fc600000000ff */
[----:B------:R-:W0:Y:S01]  /*0840*/  MUFU.RSQ R5, R5 ;  /* 0x0000000500057308 */ /* 0x000e220000001400 */
[----:B------:R-:W-:Y:S01]  /*0850*/  SHF.R.S32.HI R7, RZ, 0x1, R7 ;  /* 0x00000001ff077819 */ /* 0x000fe20000011407 */
[--C-:B------:R-:W-:Y:S01]  /*0860*/  @P2 IMAD.MOV.U32 R34, RZ, RZ, R3.reuse ;  /* 0x000000ffff222224 */ /* 0x100fe200078e0003 */
[----:B------:R-:W-:Y:S02]  /*0870*/  MOV R6, RZ ;  /* 0x000000ff00067202 */ /* 0x000fe40000000f00 */
[----:B------:R-:W-:Y:S01]  /*0880*/  MOV R26, RZ ;  /* 0x000000ff001a7202 */ /* 0x000fe20000000f00 */
[----:B------:R-:W-:Y:S01]  /*0890*/  @P3 IMAD.MOV.U32 R26, RZ, RZ, R3 ;  /* 0x000000ffff1a3224 */ /* 0x000fe200078e0003 */
[-C--:B------:R-:W-:Y:S02]  /*08a0*/  @!P0 MOV R10, R3.reuse ;  /* 0x00000003000a8202 */ /* 0x080fe40000000f00 */
[----:B------:R-:W-:Y:S02]  /*08b0*/  @!P1 MOV R36, R3 ;  /* 0x0000000300249202 */ /* 0x000fe40000000f00 */
[----:B------:R-:W-:-:S02]  /*08c0*/  @P3 MOV R6, R28 ;  /* 0x0000001c00063202 */ /* 0x000fc40000000f00 */
[----:B------:R-:W-:Y:S01]  /*08d0*/  PRMT R7, R7, 0x9910, RZ ;  /* 0x0000991007077816 */ /* 0x000fe200000000ff */
[-C--:B------:R-:W-:Y:S01]  /*08e0*/  FFMA R3, R3, R33.reuse, 9.9999999747524270788e-07 ;  /* 0x358637bd03037423 */ /* 0x080fe20000000021 */
[-C--:B------:R-:W-:Y:S01]  /*08f0*/  FFMA R28, R28, R33.reuse, 9.9999999747524270788e-07 ;  /* 0x358637bd1c1c7423 */ /* 0x080fe20000000021 */
[-C--:B------:R-:W-:Y:S01]  /*0900*/  FFMA R34, R34, R33.reuse, 9.9999999747524270788e-07 ;  /* 0x358637bd22227423 */ /* 0x080fe20000000021 */
[-C--:B------:R-:W-:Y:S01]  /*0910*/  FFMA R29, R10, R33.reuse, 9.9999999747524270788e-07 ;  /* 0x358637bd0a1d7423 */ /* 0x080fe20000000021 */
[-C--:B------:R-:W-:Y:S01]  /*0920*/  FFMA R36, R36, R33.reuse, 9.9999999747524270788e-07 ;  /* 0x358637bd24247423 */ /* 0x080fe20000000021 */
[-C--:B------:R-:W-:Y:S01]  /*0930*/  FFMA R26, R26, R33.reuse, 9.9999999747524270788e-07 ;  /* 0x358637bd1a1a7423 */ /* 0x080fe20000000021 */
[----:B------:R-:W-:Y:S01]  /*0940*/  FFMA R33, R6, R33, 9.9999999747524270788e-07 ;  /* 0x358637bd06217423 */ /* 0x000fe20000000021 */
[----:B------:R-:W-:Y:S01]  /*0950*/  MOV R6, R7 ;  /* 0x0000000700067202 */ /* 0x000fe20000000f00 */
[----:B------:R-:W-:Y:S01]  /*0960*/  IMAD.U32 R10, R0, 0x10000, RZ ;  /* 0x00010000000a7824 */ /* 0x000fe200078e00ff */
[----:B------:R-:W-:-:S02]  /*0970*/  SHF.R.U32.HI R0, RZ, 0x1f, R25 ;  /* 0x0000001fff007819 */ /* 0x000fc40000011619 */
[----:B------:R-:W-:Y:S02]  /*0980*/  SHF.L.U32 R6, R6, 0x1, RZ ;  /* 0x0000000106067819 */ /* 0x000fe400000006ff */
[----:B------:R-:W-:Y:S01]  /*0990*/  LEA.HI.SX32 R25, R25, R0, 0x17 ;  /* 0x0000000019197211 */ /* 0x000fe200078fbaff */
[----:B0-----:R-:W-:Y:S01]  /*09a0*/  FMUL R0, R5, R10 ;  /* 0x0000000a05007220 */ /* 0x001fe20000400000 */
[C---:B------:R-:W-:Y:S01]  /*09b0*/  IADD3 R10, R6.reuse, 0x1, R17 ;  /* 0x00000001060a7810 */ /* 0x040fe20007ffe011 */
[----:B------:R-:W-:-:S04]  /*09c0*/  IMAD.WIDE R16, R6, R27, c[0x0][0x170] ;  /* 0x00005c0006107625 */ /* 0x000fc800078e021b */
[-C--:B------:R-:W-:Y:S01]  /*09d0*/  IMAD.WIDE R6, R6, R27.reuse, c[0x0][0x198] ;  /* 0x0000660006067625 */ /* 0x080fe200078e021b */
[----:B------:R0:W2:Y:S05]  /*09e0*/  LDG.E.EL.U16 R5, [R16.64+0x2] ;  /* 0x0000020410057981 */ /* 0x0000aa000c2e1500 */
[----:B------:R1:W3:Y:S02]  /*09f0*/  LDG.E.EL.U16 R6, [R6.64+0x2] ;  /* 0x0000020406067981 */ /* 0x0002e4000c2e1500 */
[----:B-1----:R-:W1:Y:S01]  /*0a00*/  MUFU.RSQ R7, R28 ;  /* 0x0000001c00077308 */ /* 0x002e620000001400 */
[----:B0-----:R-:W-:Y:S01]  /*0a10*/  IMAD.WIDE R16, R10, R27, c[0x0][0x160] ;  /* 0x000058000a107625 */ /* 0x001fe200078e021b */
[----:B------:R-:W-:-:S03]  /*0a20*/  SHF.L.U32 R21, R18, 0x10, RZ ;  /* 0x0000001012157819 */ /* 0x000fc600000006ff */
[-C--:B------:R-:W-:Y:S02]  /*0a30*/  IMAD.WIDE R10, R10, R27.reuse, c[0x0][0x188] ;  /* 0x000062000a0a7625 */ /* 0x080fe400078e021b */
[----:B------:R0:W4:Y:S02]  /*0a40*/  LDG.E.EL.U16 R16, [R16.64] ;  /* 0x0000000410107981 */ /* 0x000124000c2e1500 */
[----:B------:R-:W-:-:S05]  /*0a50*/  IMAD.WIDE R22, R22, R27, c[0x0][0x170] ;  /* 0x00005c0016167625 */ /* 0x000fca00078e021b */
[----:B------:R1:W2:Y:S04]  /*0a60*/  LDG.E.EL.U16 R18, [R22.64+0x2] ;  /* 0x0000020416127981 */ /* 0x0002a8000c2e1500 */
[----:B0-----:R0:W3:Y:S02]  /*0a70*/  LDG.E.EL.U16 R17, [R10.64] ;  /* 0x000000040a117981 */ /* 0x0010e4000c2e1500 */
[----:B0-----:R-:W-:Y:S01]  /*0a80*/  IMAD.U32 R10, R19, 0x10000, RZ ;  /* 0x00010000130a7824 */ /* 0x001fe200078e00ff */
[----:B-1----:R-:W-:Y:S01]  /*0a90*/  FMUL R19, R21, R7 ;  /* 0x0000000715137220 */ /* 0x002fe20000400000 */
[-C--:B------:R-:W-:Y:S01]  /*0aa0*/  IMAD.WIDE R20, R20, R27.reuse, c[0x0][0x160] ;  /* 0x0000580014147625 */ /* 0x080fe200078e021b */
[----:B------:R-:W-:Y:S04]  /*0ab0*/  MUFU.RSQ R23, R34 ;  /* 0x0000002200177308 */ /* 0x000fe80000001400 */
[----:B------:R0:W3:Y:S01]  /*0ac0*/  LDG.E.EL.U16 R28, [R20.64] ;  /* 0x00000004141c7981 */ /* 0x0000e2000c2e1500 */
[----:B------:R-:W-:Y:S01]  /*0ad0*/  FFMA R19, -R19, R10, RZ ;  /* 0x0000000a13137223 */ /* 0x000fe200000001ff */
[----:B------:R-:W-:-:S02]  /*0ae0*/  IMAD.WIDE R10, R30, R27, c[0x0][0x198] ;  /* 0x000066001e0a7625 */ /* 0x000fc400078e021b */
[----:B0-----:R0:W1:Y:S01]  /*0af0*/  MUFU.RSQ R21, R29 ;  /* 0x0000001d00157308 */ /* 0x0010620000001400 */
[----:B------:R-:W-:Y:S02]  /*0b00*/  SHF.L.U32 R22, R37, 0x10, RZ ;  /* 0x0000001025167819 */ /* 0x000fe400000006ff */
[----:B0-----:R-:W-:Y:S02]  /*0b10*/  PRMT R29, RZ, 0x7610, R29 ;  /* 0x00007610ff1d7816 */ /* 0x001fe4000000001d */
[----:B------:R-:W-:Y:S01]  /*0b20*/  SHF.L.U32 R32, R32, 0x10, RZ ;  /* 0x0000001020207819 */ /* 0x000fe200000006ff */
[----:B------:R-:W-:-:S03]  /*0b30*/  IMAD.U32 R35, R35, 0x10000, RZ ;  /* 0x0001000023237824 */ /* 0x000fc600078e00ff */
[----:B------:R5:W3:Y:S01]  /*0b40*/  @!P1 LDG.E.EL.U16 R29, [R10.64+0x2] ;  /* 0x000002040a1d9981 */ /* 0x000ae2000c2e1500 */
[----:B-1----:R-:W-:Y:S01]  /*0b50*/  FMUL R22, R21, R22 ;  /* 0x0000001615167220 */ /* 0x002fe20000400000 */
[----:B------:R-:W0:Y:S01]  /*0b60*/  MUFU.RSQ R26, R26 ;  /* 0x0000001a001a7308 */ /* 0x000e220000001400 */
[----:B------:R-:W-:Y:S01]  /*0b70*/  FMUL R23, R23, R32 ;  /* 0x0000002017177220 */ /* 0x000fe20000400000 */
[----:B------:R-:W-:Y:S01]  /*0b80*/  PRMT R30, RZ, 0x7610, R30 ;  /* 0x00007610ff1e7816 */ /* 0x000fe2000000001e */
[----:B------:R-:W-:Y:S01]  /*0b90*/  FFMA R32, -R22, R35, RZ ;  /* 0x0000002316207223 */ /* 0x000fe200000001ff */
[----:B------:R-:W-:-:S04]  /*0ba0*/  SHF.L.U32 R22, R31, 0x10, RZ ;  /* 0x000000101f167819 */ /* 0x000fc800000006ff */
[----:B------:R-:W1:Y:S01]  /*0bb0*/  MUFU.RSQ R36, R36 ;  /* 0x0000002400247308 */ /* 0x000e620000001400 */
[----:B------:R-:W-:Y:S01]  /*0bc0*/  IMAD.WIDE R20, R2, R27, c[0x0][0x160] ;  /* 0x0000580002147625 */ /* 0x000fe200078e021b */
[----:B------:R-:W-:Y:S01]  /*0bd0*/  @P0 FMUL R32, R23, R22 ;  /* 0x0000001617200220 */ /* 0x000fe20000400000 */
[----:B------:R5:W3:Y:S05]  /*0be0*/  @P3 LDG.E.EL.U16 R30, [R10.64] ;  /* 0x000000040a1e3981 */ /* 0x000aea000c2e1500 */
[----:B------:R-:W1:Y:S01]  /*0bf0*/  MUFU.RSQ R33, R33 ;  /* 0x0000002100217308 */ /* 0x000e620000001400 */
[----:B------:R-:W-:Y:S01]  /*0c00*/  IMAD.WIDE R22, R12, R27, c[0x0][0x170] ;  /* 0x00005c000c167625 */ /* 0x000fe200078e021b */
[----:B------:R-:W3:Y:S03]  /*0c10*/  LDG.E.64 R20, [R20.64] ;  /* 0x0000000414147981 */ /* 0x000ee6000c1e1b00 */
[----:B-----5:R-:W-:Y:S01]  /*0c20*/  IMAD.U32 R10, R13, 0x10000, RZ ;  /* 0x000100000d0a7824 */ /* 0x020fe200078e00ff */
[----:B------:R-:W-:Y:S01]  /*0c30*/  SHF.L.U32 R11, R24, 0x10, RZ ;  /* 0x00000010180b7819 */ /* 0x000fe200000006ff */
[----:B------:R-:W-:Y:S01]  /*0c40*/  IMAD.U32 R13, R14, 0x10000, RZ ;  /* 0x000100000e0d7824 */ /* 0x000fe200078e00ff */
[----:B------:R-:W5:Y:S01]  /*0c50*/  LDG.E.EL.64 R22, [R22.64] ;  /* 0x0000000416167981 */ /* 0x000f62000c2e1b00 */
[----:B------:R-:W-:-:S02]  /*0c60*/  LEA R25, R25, R12, 0x7 ;  /* 0x0000000c19197211 */ /* 0x000fc400078e38ff */
[----:B------:R-:W-:Y:S01]  /*0c70*/  SHF.L.U32 R9, R9, 0x10, RZ ;  /* 0x0000001009097819 */ /* 0x000fe200000006ff */
[----:B0-----:R-:W-:Y:S01]  /*0c80*/  FMUL R26, R26, R13 ;  /* 0x0000000d1a1a7220 */ /* 0x001fe20000400000 */
[----:B-1----:R-:W-:Y:S01]  /*0c90*/  FMUL R36, R36, R11 ;  /* 0x0000000b24247220 */ /* 0x002fe20000400000 */
[----:B------:R-:W-:Y:S01]  /*0ca0*/  SHF.L.U32 R13, R15, 0x10, RZ ;  /* 0x000000100f0d7819 */ /* 0x000fe200000006ff */
[----:B------:R-:W-:Y:S01]  /*0cb0*/  IMAD.WIDE R14, R25, R8, c[0x0][0x180] ;  /* 0x00006000190e7625 */ /* 0x000fe200078e0208 */
[----:B------:R-:W-:Y:S01]  /*0cc0*/  FMUL R31, R33, R10 ;  /* 0x0000000a211f7220 */ /* 0x000fe20000400000 */
[----:B------:R-:W-:Y:S02]  /*0cd0*/  FFMA R34, -R36, R9, RZ ;  /* 0x0000000924227223 */ /* 0x000fe400000001ff */
[----:B------:R-:W-:Y:S01]  /*0ce0*/  IMAD.WIDE R10, R25, R8, c[0x0][0x178] ;  /* 0x00005e00190a7625 */ /* 0x000fe200078e0208 */
[----:B------:R-:W-:-:S03]  /*0cf0*/  @P1 FMUL R34, R26, R13 ;  /* 0x0000000d1a221220 */ /* 0x000fc60000400000 */
[-C--:B------:R-:W-:Y:S02]  /*0d00*/  IMAD.WIDE R24, R12, R27.reuse, c[0x0][0x198] ;  /* 0x000066000c187625 */ /* 0x080fe400078e021b */
[----:B------:R-:W5:Y:S02]  /*0d10*/  LDG.E.EL.128 R8, [R10.64] ;  /* 0x000000040a087981 */ /* 0x000f64000c2e1d00 */
[----:B------:R-:W-:Y:S02]  /*0d20*/  IMAD.WIDE R26, R2, R27, c[0x0][0x188] ;  /* 0x00006200021a7625 */ /* 0x000fe400078e021b */
[----:B------:R-:W5:Y:S04]  /*0d30*/  LDG.E.EL.128 R12, [R14.64] ;  /* 0x000000040e0c7981 */ /* 0x000f68000c2e1d00 */
[----:B------:R-:W5:Y:S04]  /*0d40*/  LDG.E.64 R26, [R26.64] ;  /* 0x000000041a1a7981 */ /* 0x000f68000c1e1b00 */
[----:B------:R-:W5:Y:S01]  /*0d50*/  LDG.E.EL.64 R24, [R24.64] ;  /* 0x0000000418187981 */ /* 0x000f62000c2e1b00 */
[----:B------:R-:W0:Y:S01]  /*0d60*/  MUFU.RSQ R33, R3 ;  /* 0x0000000300217308 */ /* 0x000e220000001400 */
[----:B----4-:R-:W-:-:S02]  /*0d70*/  SHF.L.U32 R16, R16, 0x10, RZ ;  /* 0x0000001010107819 */ /* 0x010fc400000006ff */
[----:B--2---:R-:W-:Y:S01]  /*0d80*/  SHF.L.U32 R18, R18, 0x10, RZ ;  /* 0x0000001012127819 */ /* 0x004fe200000006ff */
[----:B---3--:R-:W-:-:S04]  /*0d90*/  IMAD.U32 R28, R28, 0x10000, RZ ;  /* 0x000100001c1c7824 */ /* 0x008fc800078e00ff */
[----:B0-----:R-:W-:Y:S01]  /*0da0*/  FMUL R3, R28, R33 ;  /* 0x000000211c037220 */ /* 0x001fe20000400000 */
[----:B------:R-:W-:-:S05]  /*0db0*/  SHF.L.U32 R29, R29, 0x10, RZ ;  /* 0x000000101d1d7819 */ /* 0x000fca00000006ff */
[----:B------:R-:W-:Y:S01]  /*0dc0*/  FFMA R36, -R0, R29, RZ ;  /* 0x0000001d00247223 */ /* 0x000fe200000001ff */
[----:B------:R-:W-:Y:S02]  /*0dd0*/  SHF.L.U32 R0, R17, 0x10, RZ ;  /* 0x0000001011007819 */ /* 0x000fe400000006ff */
[----:B------:R-:W-:-:S03]  /*0de0*/  SHF.L.U32 R17, R6, 0x10, RZ ;  /* 0x0000001006117819 */ /* 0x000fc600000006ff */
[----:B------:R-:W-:Y:S01]  /*0df0*/  FMUL R0, R0, R7 ;  /* 0x0000000700007220 */ /* 0x000fe20000400000 */
[----:B------:R-:W-:Y:S01]  /*0e00*/  IMAD.U32 R29, R5, 0x10000, RZ ;  /* 0x00010000051d7824 */ /* 0x000fe200078e00ff */
[----:B------:R-:W-:Y:S02]  /*0e10*/  FMUL R5, R16, R33 ;  /* 0x0000002110057220 */ /* 0x000fe40000400000 */
[----:B------:R-:W-:Y:S01]  /*0e20*/  FFMA R17, -R0, R17, RZ ;  /* 0x0000001100117223 */ /* 0x000fe200000001ff */
[----:B------:R-:W-:Y:S01]  /*0e30*/  IMAD.U32 R30, R30, 0x10000, RZ ;  /* 0x000100001e1e7824 */ /* 0x000fe200078e00ff */
[----:B------:R-:W-:Y:S02]  /*0e40*/  PRMT R0, R20, 0x7632, R0 ;  /* 0x0000763214007816 */ /* 0x000fe40000000000 */
[----:B------:R-:W-:Y:S01]  /*0e50*/  PRMT R16, R21, 0x7632, R16 ;  /* 0x0000763215107816 */ /* 0x000fe20000000010 */
[----:B------:R-:W-:Y:S02]  /*0e60*/  FFMA R5, -R5, R29, RZ ;  /* 0x0000001d05057223 */ /* 0x000fe400000001ff */
[----:B------:R-:W-:Y:S01]  /*0e70*/  IMAD.U32 R0, R0, 0x10000, RZ ;  /* 0x0001000000007824 */ /* 0x000fe200078e00ff */
[----:B-----5:R-:W-:Y:S01]  /*0e80*/  PRMT R6, R22, 0x7632, R6 ;  /* 0x0000763216067816 */ /* 0x020fe20000000006 */
[----:B------:R-:W-:Y:S01]  /*0e90*/  IMAD.U32 R16, R16, 0x10000, RZ ;  /* 0x0001000010107824 */ /* 0x000fe200078e00ff */
[----:B------:R-:W-:Y:S01]  /*0ea0*/  PRMT R28, R23, 0x7632, R28 ;  /* 0x00007632171c7816 */ /* 0x000fe2000000001c */
[----:B------:R-:W-:Y:S01]  /*0eb0*/  FFMA R3, -R3, R18, RZ ;  /* 0x0000001203037223 */ /* 0x000fe200000001ff */
[----:B------:R-:W-:Y:S01]  /*0ec0*/  @P1 FMUL R36, R31, R30 ;  /* 0x0000001e1f241220 */ /* 0x000fe20000400000 */
[----:B------:R-:W-:Y:S01]  /*0ed0*/  SHF.L.U32 R20, R20, 0x10, RZ ;  /* 0x0000001014147819 */ /* 0x000fe200000006ff */
[-C--:B------:R-:W-:Y:S01]  /*0ee0*/  FMUL R0, R0, R33.reuse ;  /* 0x0000002100007220 */ /* 0x080fe20000400000 */
[----:B------:R-:W-:Y:S01]  /*0ef0*/  SHF.L.U32 R18, R21, 0x10, RZ ;  /* 0x0000001015127819 */ /* 0x000fe200000006ff */
[----:B------:R-:W-:Y:S01]  /*0f00*/  FMUL R16, R16, R33 ;  /* 0x0000002110107220 */ /* 0x000fe20000400000 */
[----:B------:R-:W-:-:S02]  /*0f10*/  SHF.L.U32 R29, R6, 0x10, RZ ;  /* 0x00000010061d7819 */ /* 0x000fc400000006ff */
[----:B------:R-:W-:Y:S01]  /*0f20*/  SHF.L.U32 R31, R28, 0x10, RZ ;  /* 0x000000101c1f7819 */ /* 0x000fe200000006ff */
[-C--:B------:R-:W-:Y:S01]  /*0f30*/  FMUL R21, R20, R33.reuse ;  /* 0x0000002114157220 */ /* 0x080fe20000400000 */
[----:B------:R-:W-:Y:S01]  /*0f40*/  SHF.L.U32 R22, R22, 0x10, RZ ;  /* 0x0000001016167819 */ /* 0x000fe200000006ff */
[----:B------:R-:W-:Y:S01]  /*0f50*/  FMUL R18, R18, R33 ;  /* 0x0000002112127220 */ /* 0x000fe20000400000 */
[----:B------:R-:W-:Y:S01]  /*0f60*/  SHF.L.U32 R23, R23, 0x10, RZ ;  /* 0x0000001017177819 */ /* 0x000fe200000006ff */
[----:B------:R-:W-:Y:S01]  /*0f70*/  FMUL R0, R0, R29 ;  /* 0x0000001d00007220 */ /* 0x000fe20000400000 */
[----:B------:R-:W-:Y:S01]  /*0f80*/  FMUL R16, R16, R31 ;  /* 0x0000001f10107220 */ /* 0x000fe20000400000 */
[----:B------:R-:W-:Y:S02]  /*0f90*/  FMUL R21, R21, R22 ;  /* 0x0000001615157220 */ /* 0x000fe40000400000 */
[----:B------:R-:W-:Y:S01]  /*0fa0*/  FMUL R23, R18, R23 ;  /* 0x0000001712177220 */ /* 0x000fe20000400000 */
[----:B------:R-:W-:Y:S01]  /*0fb0*/  FMUL R0, R9, R0 ;  /* 0x0000000009007220 */ /* 0x000fe20000400000 */
[----:B------:R-:W-:Y:S01]  /*0fc0*/  FMUL R16, R11, R16 ;  /* 0x000000100b107220 */ /* 0x000fe20000400000 */
[----:B------:R-:W-:-:S02]  /*0fd0*/  PRMT R6, R26, 0x7632, R6 ;  /* 0x000076321a067816 */ /* 0x000fc40000000006 */
[----:B------:R-:W-:Y:S01]  /*0fe0*/  PRMT R18, R27, 0x7632, R18 ;  /* 0x000076321b127816 */ /* 0x000fe20000000012 */
[----:B------:R-:W-:Y:S01]  /*0ff0*/  FMUL R21, R8, R21 ;  /* 0x0000001508157220 */ /* 0x000fe20000400000 */
[----:B------:R-:W-:Y:S01]  /*1000*/  FMUL R23, R10, R23 ;  /* 0x000000170a177220 */ /* 0x000fe20000400000 */
[----:B------:R-:W-:Y:S01]  /*1010*/  FFMA R32, R13, R32, R0 ;  /* 0x000000200d207223 */ /* 0x000fe20000000000 */
[----:B------:R-:W-:Y:S01]  /*1020*/  FFMA R34, R15, R34, R16 ;  /* 0x000000220f227223 */ /* 0x000fe20000000010 */
[----:B------:R-:W-:Y:S01]  /*1030*/  SHF.L.U32 R26, R26, 0x10, RZ ;  /* 0x000000101a1a7819 */ /* 0x000fe200000006ff */
[----:B------:R-:W-:Y:S01]  /*1040*/  IMAD.U32 R20, R27, 0x10000, RZ ;  /* 0x000100001b147824 */ /* 0x000fe200078e00ff */
[----:B------:R-:W-:Y:S02]  /*1050*/  SHF.L.U32 R6, R6, 0x10, RZ ;  /* 0x0000001006067819 */ /* 0x000fe400000006ff */
[----:B------:R-:W-:Y:S02]  /*1060*/  PRMT R0, R24, 0x7632, R0 ;  /* 0x0000763218007816 */ /* 0x000fe40000000000 */
[----:B------:R-:W-:-:S02]  /*1070*/  PRMT R16, R25, 0x7632, R16 ;  /* 0x0000763219107816 */ /* 0x000fc40000000010 */
[----:B------:R-:W-:Y:S01]  /*1080*/  SHF.L.U32 R18, R18, 0x10, RZ ;  /* 0x0000001012127819 */ /* 0x000fe200000006ff */
[----:B------:R-:W-:Y:S01]  /*1090*/  FFMA R5, R12, R5, R21 ;  /* 0x000000050c057223 */ /* 0x000fe20000000015 */
[----:B------:R-:W-:Y:S01]  /*10a0*/  FFMA R3, R14, R3, R23 ;  /* 0x000000030e037223 */ /* 0x000fe20000000017 */
[----:B------:R-:W-:Y:S01]  /*10b0*/  SHF.L.U32 R25, R25, 0x10, RZ ;  /* 0x0000001019197819 */ /* 0x000fe200000006ff */
[-C--:B------:R-:W-:Y:S01]  /*10c0*/  FMUL R21, R26, R7.reuse ;  /* 0x000000071a157220 */ /* 0x080fe20000400000 */
[----:B------:R-:W-:Y:S01]  /*10d0*/  SHF.L.U32 R16, R16, 0x10, RZ ;  /* 0x0000001010107819 */ /* 0x000fe200000006ff */
[-C--:B------:R-:W-:Y:S01]  /*10e0*/  FMUL R20, R20, R7.reuse ;  /* 0x0000000714147220 */ /* 0x080fe20000400000 */
[-C--:B------:R-:W-:Y:S01]  /*10f0*/  FMUL R23, R6, R7.reuse ;  /* 0x0000000706177220 */ /* 0x080fe20000400000 */
[----:B------:R-:W-:Y:S01]  /*1100*/  IMAD.U32 R24, R24, 0x10000, RZ ;  /* 0x0001000018187824 */ /* 0x000fe200078e00ff */
[----:B------:R-:W-:Y:S01]  /*1110*/  FMUL R7, R18, R7 ;  /* 0x0000000712077220 */ /* 0x000fe20000400000 */
[----:B------:R-:W-:Y:S01]  /*1120*/  IMAD.U32 R0, R0, 0x10000, RZ ;  /* 0x0001000000007824 */ /* 0x000fe200078e00ff */
[----:B------:R-:W-:Y:S01]  /*1130*/  FMUL R25, R25, R20 ;  /* 0x0000001419197220 */ /* 0x000fe20000400000 */
[----:B------:R-:W-:Y:S01]  /*1140*/  FMUL R21, R24, R21 ;  /* 0x0000001518157220 */ /* 0x000fe20000400000 */
[----:B------:R-:W-:Y:S01]  /*1150*/  FMUL R16, R16, R7 ;  /* 0x0000000710107220 */ /* 0x000fe20000400000 */
[----:B------:R-:W-:Y:S01]  /*1160*/  FMUL R0, R0, R23 ;  /* 0x0000001700007220 */ /* 0x000fe20000400000 */
[----:B------:R-:W-:Y:S01]  /*1170*/  FMUL R25, R10, R25 ;  /* 0x000000190a197220 */ /* 0x000fe20000400000 */
[----:B------:R-:W-:Y:S01]  /*1180*/  FMUL R21, R8, R21 ;  /* 0x0000001508157220 */ /* 0x000fe20000400000 */
[----:B------:R-:W-:Y:S01]  /*1190*/  FMUL R16, R11, R16 ;  /* 0x000000100b107220 */ /* 0x000fe20000400000 */
[----:B------:R-:W-:Y:S01]  /*11a0*/  FMUL R0, R9, R0 ;  /* 0x0000000009007220 */ /* 0x000fe20000400000 */
[----:B------:R-:W-:Y:S01]  /*11b0*/  MOV R9, 0x2 ;  /* 0x0000000200097802 */ /* 0x000fe20000000f00 */
[----:B------:R-:W-:Y:S01]  /*11c0*/  FFMA R17, R12, R17, R21 ;  /* 0x000000110c117223 */ /* 0x000fe20000000015 */
[----:B------:R-:W-:Y:S01]  /*11d0*/  FFMA R14, R14, R19, R25 ;  /* 0x000000130e0e7223 */ /* 0x000fe20000000019 */
[----:B------:R-:W-:Y:S01]  /*11e0*/  FFMA R0, R13, R4, R0 ;  /* 0x000000040d007223 */ /* 0x000fe20000000000 */
[----:B------:R-:W-:Y:S01]  /*11f0*/  FFMA R7, R15, R36, R16 ;  /* 0x000000240f077223 */ /* 0x000fe20000000010 */
[----:B------:R-:W-:Y:S01]  /*1200*/  F2FP.BF16.PACK_AB R32, R32, R5 ;  /* 0x000000052020723e */ /* 0x000fe200000010ff */
[----:B------:R-:W-:Y:S01]  /*1210*/  IMAD.WIDE R4, R2, R9, c[0x0][0x1a0] ;  /* 0x0000680002047625 */ /* 0x000fe200078e0209 */
[----:B------:R-:W-:-:S02]  /*1220*/  F2FP.BF16.PACK_AB R33, R34, R3 ;  /* 0x000000032221723e */ /* 0x000fc400000010ff */
[----:B------:R-:W-:Y:S01]  /*1230*/  F2FP.BF16.PACK_AB R6, R0, R17 ;  /* 0x000000110006723e */ /* 0x000fe200000010ff */
[----:B------:R-:W-:Y:S01]  /*1240*/  IMAD.WIDE R2, R2, R9, c[0x0][0x1a8] ;  /* 0x00006a0002027625 */ /* 0x000fe200078e0209 */
[----:B------:R-:W-:Y:S01]  /*1250*/  F2FP.BF16.PACK_AB R7, R7, R14 ;  /* 0x0000000e0707723e */ /* 0x000fe200000010ff */
[----:B------:R-:W-:Y:S04]  /*1260*/  STG.E.64 [R4.64], R32 ;  /* 0x0000002004007986 */ /* 0x000fe8000c101b04 */
[----:B------:R-:W-:Y:S01]  /*1270*/  STG.E.64 [R2.64], R6 ;  /* 0x0000000602007986 */ /* 0x000fe2000c101b04 */
[----:B------:R-:W-:Y:S05]  /*1280*/  EXIT ;  /* 0x000000000000794d */ /* 0x000fea0003800000 */
.L_x_0:
[----:B------:R-:W-:-:S00]  /*1290*/  BRA `(.L_x_0) ;  /* 0xfffffff000007947 */ /* 0x000fc0000383ffff */
[----:B------:R-:W-:-:S00]  /*12a0*/  NOP ;  /* 0x0000000000007918 */ /* 0x000fc00000000000 */
        /* <DEDUP_REMOVED lines=13> */
.L_x_1:


//--------------------- .nv.global.init           --------------------------
	.section	.nv.global.init,"aw",@progbits
.nv.global.init:
	.type		_$_str,@object
	.size		_$_str,(.L_0 - _$_str)
_$_str:
        /*0000*/ 	.byte	0x5f, 0x5f, 0x43, 0x55, 0x44, 0x41, 0x5f, 0x46, 0x54, 0x5a, 0x00
.L_0:
